//
// Generated by NVIDIA NVVM Compiler
//
// Compiler Build ID: CL-36424714
// Cuda compilation tools, release 13.0, V13.0.88
// Based on NVVM 20.0.0
//

.version 9.0
.target sm_100
.address_size 64

	// .globl	_Z11warm_up_gpuv
// _ZZ9criterionPdS_S_E4temp has been demoted

.visible .entry _Z11warm_up_gpuv()
{


	ret;

}
	// .globl	_Z9criterionPdS_S_
.visible .entry _Z9criterionPdS_S_(
	.param .u64 .ptr .align 1 _Z9criterionPdS_S__param_0,
	.param .u64 .ptr .align 1 _Z9criterionPdS_S__param_1,
	.param .u64 .ptr .align 1 _Z9criterionPdS_S__param_2
)
{
	.reg .pred 	%p<10>;
	.reg .b32 	%r<8>;
	.reg .b64 	%rd<17>;
	.reg .b64 	%fd<30>;
	// demoted variable
	.shared .align 8 .b8 _ZZ9criterionPdS_S_E4temp[1024];
	ld.param.u64 	%rd8, [_Z9criterionPdS_S__param_0];
	ld.param.u64 	%rd9, [_Z9criterionPdS_S__param_1];
	ld.param.u64 	%rd10, [_Z9criterionPdS_S__param_2];
	cvta.to.global.u64 	%rd11, %rd9;
	cvta.to.global.u64 	%rd12, %rd8;
	cvta.to.global.u64 	%rd1, %rd10;
	mov.b64 	%rd13, 0;
	st.global.u64 	[%rd1], %rd13;
	mov.u32 	%r1, %tid.x;
	mul.wide.u32 	%rd14, %r1, 8;
	add.s64 	%rd16, %rd11, %rd14;
	add.s64 	%rd15, %rd12, %rd14;
	mov.f64 	%fd29, 0d0000000000000000;
	mov.u32 	%r7, %r1;
$L__BB1_1:
	ld.global.f64 	%fd4, [%rd15];
	ld.global.f64 	%fd5, [%rd16];
	sub.f64 	%fd6, %fd4, %fd5;
	fma.rn.f64 	%fd29, %fd6, %fd6, %fd29;
	add.s32 	%r3, %r7, 128;
	add.s64 	%rd16, %rd16, 1024;
	add.s64 	%rd15, %rd15, 1024;
	setp.lt.u32 	%p1, %r7, 1920;
	mov.u32 	%r7, %r3;
	@%p1 bra 	$L__BB1_1;
	shl.b32 	%r5, %r1, 3;
	mov.u32 	%r6, _ZZ9criterionPdS_S_E4temp;
	add.s32 	%r4, %r6, %r5;
	st.shared.f64 	[%r4], %fd29;
	bar.sync 	0;
	setp.gt.u32 	%p2, %r1, 63;
	@%p2 bra 	$L__BB1_4;
	ld.shared.f64 	%fd7, [%r4+512];
	ld.shared.f64 	%fd8, [%r4];
	add.f64 	%fd9, %fd7, %fd8;
	st.shared.f64 	[%r4], %fd9;
$L__BB1_4:
	bar.sync 	0;
	setp.gt.u32 	%p3, %r1, 31;
	@%p3 bra 	$L__BB1_6;
	ld.shared.f64 	%fd10, [%r4+256];
	ld.shared.f64 	%fd11, [%r4];
	add.f64 	%fd12, %fd10, %fd11;
	st.shared.f64 	[%r4], %fd12;
$L__BB1_6:
	bar.sync 	0;
	setp.gt.u32 	%p4, %r1, 15;
	@%p4 bra 	$L__BB1_8;
	ld.shared.f64 	%fd13, [%r4+128];
	ld.shared.f64 	%fd14, [%r4];
	add.f64 	%fd15, %fd13, %fd14;
	st.shared.f64 	[%r4], %fd15;
$L__BB1_8:
	bar.sync 	0;
	setp.gt.u32 	%p5, %r1, 7;
	@%p5 bra 	$L__BB1_10;
	ld.shared.f64 	%fd16, [%r4+64];
	ld.shared.f64 	%fd17, [%r4];
	add.f64 	%fd18, %fd16, %fd17;
	st.shared.f64 	[%r4], %fd18;
$L__BB1_10:
	bar.sync 	0;
	setp.gt.u32 	%p6, %r1, 3;
	@%p6 bra 	$L__BB1_12;
	ld.shared.f64 	%fd19, [%r4+32];
	ld.shared.f64 	%fd20, [%r4];
	add.f64 	%fd21, %fd19, %fd20;
	st.shared.f64 	[%r4], %fd21;
$L__BB1_12:
	bar.sync 	0;
	setp.gt.u32 	%p7, %r1, 1;
	@%p7 bra 	$L__BB1_14;
	ld.shared.f64 	%fd22, [%r4+16];
	ld.shared.f64 	%fd23, [%r4];
	add.f64 	%fd24, %fd22, %fd23;
	st.shared.f64 	[%r4], %fd24;
$L__BB1_14:
	bar.sync 	0;
	setp.ne.s32 	%p8, %r1, 0;
	@%p8 bra 	$L__BB1_16;
	ld.shared.f64 	%fd25, [_ZZ9criterionPdS_S_E4temp+8];
	ld.shared.f64 	%fd26, [%r4];
	add.f64 	%fd27, %fd25, %fd26;
	st.shared.f64 	[%r4], %fd27;
$L__BB1_16:
	setp.ne.s32 	%p9, %r1, 0;
	bar.sync 	0;
	@%p9 bra 	$L__BB1_18;
	ld.shared.f64 	%fd28, [_ZZ9criterionPdS_S_E4temp];
	st.global.f64 	[%rd1], %fd28;
$L__BB1_18:
	ret;

}
	// .globl	_Z11increment_xPdS_S_S_
.visible .entry _Z11increment_xPdS_S_S_(
	.param .u64 .ptr .align 1 _Z11increment_xPdS_S_S__param_0,
	.param .u64 .ptr .align 1 _Z11increment_xPdS_S_S__param_1,
	.param .u64 .ptr .align 1 _Z11increment_xPdS_S_S__param_2,
	.param .u64 .ptr .align 1 _Z11increment_xPdS_S_S__param_3
)
{
	.reg .pred 	%p<11>;
	.reg .b32 	%r<22>;
	.reg .b64 	%rd<24>;
	.reg .b64 	%fd<48>;

	ld.param.u64 	%rd8, [_Z11increment_xPdS_S_S__param_0];
	ld.param.u64 	%rd9, [_Z11increment_xPdS_S_S__param_1];
	ld.param.u64 	%rd11, [_Z11increment_xPdS_S_S__param_2];
	ld.param.u64 	%rd10, [_Z11increment_xPdS_S_S__param_3];
	cvta.to.global.u64 	%rd1, %rd11;
	mov.u32 	%r7, %tid.x;
	mov.u32 	%r8, %ctaid.x;
	mov.u32 	%r9, %ntid.x;
	mad.lo.s32 	%r1, %r8, %r9, %r7;
	setp.gt.u32 	%p1, %r1, 2047;
	@%p1 bra 	$L__BB2_20;
	neg.s32 	%r20, %r1;
	shl.b32 	%r11, %r1, 11;
	mul.wide.u32 	%rd12, %r11, 8;
	add.s64 	%rd13, %rd12, %rd1;
	add.s64 	%rd23, %rd13, 32;
	cvta.to.global.u64 	%rd14, %rd9;
	add.s64 	%rd22, %rd14, 32;
	mov.f64 	%fd40, 0d0000000000000000;
	mov.b32 	%r21, 0;
$L__BB2_2:
	setp.eq.s32 	%p2, %r20, 0;
	@%p2 bra 	$L__BB2_4;
	ld.global.f64 	%fd19, [%rd23+-32];
	ld.global.f64 	%fd20, [%rd22+-32];
	fma.rn.f64 	%fd40, %fd19, %fd20, %fd40;
$L__BB2_4:
	add.s32 	%r12, %r21, 1;
	setp.eq.s32 	%p3, %r1, %r12;
	@%p3 bra 	$L__BB2_6;
	ld.global.f64 	%fd21, [%rd23+-24];
	ld.global.f64 	%fd22, [%rd22+-24];
	fma.rn.f64 	%fd40, %fd21, %fd22, %fd40;
$L__BB2_6:
	add.s32 	%r13, %r21, 2;
	setp.eq.s32 	%p4, %r1, %r13;
	@%p4 bra 	$L__BB2_8;
	ld.global.f64 	%fd23, [%rd23+-16];
	ld.global.f64 	%fd24, [%rd22+-16];
	fma.rn.f64 	%fd40, %fd23, %fd24, %fd40;
$L__BB2_8:
	add.s32 	%r14, %r21, 3;
	setp.eq.s32 	%p5, %r1, %r14;
	@%p5 bra 	$L__BB2_10;
	ld.global.f64 	%fd25, [%rd23+-8];
	ld.global.f64 	%fd26, [%rd22+-8];
	fma.rn.f64 	%fd40, %fd25, %fd26, %fd40;
$L__BB2_10:
	add.s32 	%r15, %r21, 4;
	setp.eq.s32 	%p6, %r1, %r15;
	@%p6 bra 	$L__BB2_12;
	ld.global.f64 	%fd27, [%rd23];
	ld.global.f64 	%fd28, [%rd22];
	fma.rn.f64 	%fd40, %fd27, %fd28, %fd40;
$L__BB2_12:
	add.s32 	%r16, %r21, 5;
	setp.eq.s32 	%p7, %r1, %r16;
	@%p7 bra 	$L__BB2_14;
	ld.global.f64 	%fd29, [%rd23+8];
	ld.global.f64 	%fd30, [%rd22+8];
	fma.rn.f64 	%fd40, %fd29, %fd30, %fd40;
$L__BB2_14:
	add.s32 	%r17, %r21, 6;
	setp.eq.s32 	%p8, %r1, %r17;
	@%p8 bra 	$L__BB2_16;
	ld.global.f64 	%fd31, [%rd23+16];
	ld.global.f64 	%fd32, [%rd22+16];
	fma.rn.f64 	%fd40, %fd31, %fd32, %fd40;
$L__BB2_16:
	add.s32 	%r18, %r21, 7;
	setp.eq.s32 	%p9, %r1, %r18;
	@%p9 bra 	$L__BB2_18;
	ld.global.f64 	%fd33, [%rd23+24];
	ld.global.f64 	%fd34, [%rd22+24];
	fma.rn.f64 	%fd40, %fd33, %fd34, %fd40;
$L__BB2_18:
	add.s32 	%r21, %r21, 8;
	add.s32 	%r20, %r20, 8;
	add.s64 	%rd23, %rd23, 64;
	add.s64 	%rd22, %rd22, 64;
	setp.ne.s32 	%p10, %r21, 2048;
	@%p10 bra 	$L__BB2_2;
	cvta.to.global.u64 	%rd15, %rd10;
	mul.wide.u32 	%rd16, %r1, 8;
	add.s64 	%rd17, %rd15, %rd16;
	ld.global.f64 	%fd35, [%rd17];
	sub.f64 	%fd36, %fd35, %fd40;
	mul.lo.s32 	%r19, %r1, 2049;
	mul.wide.u32 	%rd18, %r19, 8;
	add.s64 	%rd19, %rd1, %rd18;
	ld.global.f64 	%fd37, [%rd19];
	div.rn.f64 	%fd38, %fd36, %fd37;
	cvta.to.global.u64 	%rd20, %rd8;
	add.s64 	%rd21, %rd20, %rd16;
	st.global.f64 	[%rd21], %fd38;
$L__BB2_20:
	ret;

}


// ===== COMPILED SASS (sm_100) =====

	.target	sm_100

	.elftype	@"ET_EXEC"


//--------------------- .note.nv.tkinfo           --------------------------
	.section	.note.nv.tkinfo,"",@"SHT_NOTE"
	.sectionflags	@"SHF_NOTE_NV_TKINFO"
	.tkinfo
        /*0018*/ 	.word	0x00000002
        /*0030*/ 	.string	""
        /*0030*/ 	.string	"ptxas"
        /*0030*/ 	.string	"Cuda compilation tools, release 13.0, V13.0.88"
        /*0030*/ 	.string	"Build cuda_13.0.r13.0/compiler.36424714_0"
        /*0030*/ 	.string	"-arch sm_100 -m 64 "



//--------------------- .note.nv.cuinfo           --------------------------
	.section	.note.nv.cuinfo,"",@"SHT_NOTE"
	.sectionflags	@"SHF_NOTE_NV_CUINFO"
        /*0018*/ 	.short	0x0002
        /*001a*/ 	.short	0x0064
        /*001c*/ 	.short	0x0082
	.zero		2


//--------------------- .nv.info                  --------------------------
	.section	.nv.info,"",@"SHT_CUDA_INFO"
	.align	4


	//----- nvinfo : EIATTR_REGCOUNT
	.align		4
        /*0000*/ 	.byte	0x04, 0x2f
        /*0002*/ 	.short	(.L_1 - .L_0)
	.align		4
.L_0:
        /*0004*/ 	.word	index@(_Z11warm_up_gpuv)
        /*0008*/ 	.word	0x00000004


	//----- nvinfo : EIATTR_FRAME_SIZE
	.align		4
.L_1:
        /*000c*/ 	.byte	0x04, 0x11
        /*000e*/ 	.short	(.L_3 - .L_2)
	.align		4
.L_2:
        /*0010*/ 	.word	index@(_Z11warm_up_gpuv)
        /*0014*/ 	.word	0x00000000


	//----- nvinfo : EIATTR_REGCOUNT
	.align		4
.L_3:
        /*0018*/ 	.byte	0x04, 0x2f
        /*001a*/ 	.short	(.L_5 - .L_4)
	.align		4
.L_4:
        /*001c*/ 	.word	index@(_Z9criterionPdS_S_)
        /*0020*/ 	.word	0x00000011


	//----- nvinfo : EIATTR_FRAME_SIZE
	.align		4
.L_5:
        /*0024*/ 	.byte	0x04, 0x11
        /*0026*/ 	.short	(.L_7 - .L_6)
	.align		4
.L_6:
        /*0028*/ 	.word	index@(_Z9criterionPdS_S_)
        /*002c*/ 	.word	0x00000000


	//----- nvinfo : EIATTR_REGCOUNT
	.align		4
.L_7:
        /*0030*/ 	.byte	0x04, 0x2f
        /*0032*/ 	.short	(.L_9 - .L_8)
	.align		4
.L_8:
        /*0034*/ 	.word	index@(_Z11increment_xPdS_S_S_)
        /*0038*/ 	.word	0x0000001b


	//----- nvinfo : EIATTR_FRAME_SIZE
	.align		4
.L_9:
        /*003c*/ 	.byte	0x04, 0x11
        /*003e*/ 	.short	(.L_11 - .L_10)
	.align		4
.L_10:
        /*0040*/ 	.word	index@($__internal_0_$__cuda_sm20_div_rn_f64_full)
        /*0044*/ 	.word	0x00000000


	//----- nvinfo : EIATTR_FRAME_SIZE
	.align		4
.L_11:
        /*0048*/ 	.byte	0x04, 0x11
        /*004a*/ 	.short	(.L_13 - .L_12)
	.align		4
.L_12:
        /*004c*/ 	.word	index@(_Z11increment_xPdS_S_S_)
        /*0050*/ 	.word	0x00000000


	//----- nvinfo : EIATTR_MIN_STACK_SIZE
	.align		4
.L_13:
        /*0054*/ 	.byte	0x04, 0x12
        /*0056*/ 	.short	(.L_15 - .L_14)
	.align		4
.L_14:
        /*0058*/ 	.word	index@(_Z11increment_xPdS_S_S_)
        /*005c*/ 	.word	0x00000000


	//----- nvinfo : EIATTR_MIN_STACK_SIZE
	.align		4
.L_15:
        /*0060*/ 	.byte	0x04, 0x12
        /*0062*/ 	.short	(.L_17 - .L_16)
	.align		4
.L_16:
        /*0064*/ 	.word	index@(_Z9criterionPdS_S_)
        /*0068*/ 	.word	0x00000000


	//----- nvinfo : EIATTR_MIN_STACK_SIZE
	.align		4
.L_17:
        /*006c*/ 	.byte	0x04, 0x12
        /*006e*/ 	.short	(.L_19 - .L_18)
	.align		4
.L_18:
        /*0070*/ 	.word	index@(_Z11warm_up_gpuv)
        /*0074*/ 	.word	0x00000000
.L_19:


//--------------------- .nv.compat                --------------------------
	.section	.nv.compat,"",@"SHT_CUDA_COMPAT_INFO"
	.align	4
        /*0000*/ 	.byte	0x02, 0x09, 0x00, 0x00, 0x02, 0x02, 0x01, 0x00, 0x02, 0x05, 0x05, 0x00, 0x03, 0x07, 0x01, 0x01
        /*0010*/ 	.byte	0x02, 0x03, 0x00, 0x00, 0x02, 0x06, 0x01, 0x00, 0x04, 0x0b, 0x08, 0x00, 0x01, 0x00, 0x00, 0x00
        /*0020*/ 	.byte	0x00, 0x00, 0x00, 0x00


//--------------------- .nv.info._Z11increment_xPdS_S_S_ --------------------------
	.section	.nv.info._Z11increment_xPdS_S_S_,"",@"SHT_CUDA_INFO"
	.sectionflags	@""
	.align	4


	//----- nvinfo : EIATTR_CUDA_API_VERSION
	.align		4
        /*0000*/ 	.byte	0x04, 0x37
        /*0002*/ 	.short	(.L_21 - .L_20)
.L_20:
        /*0004*/ 	.word	0x00000082


	//----- nvinfo : EIATTR_KPARAM_INFO
	.align		4
.L_21:
        /*0008*/ 	.byte	0x04, 0x17
        /*000a*/ 	.short	(.L_23 - .L_22)
.L_22:
        /*000c*/ 	.word	0x00000000
        /*0010*/ 	.short	0x0003
        /*0012*/ 	.short	0x0018
        /*0014*/ 	.byte	0x00, 0xf5, 0x21, 0x00


	//----- nvinfo : EIATTR_KPARAM_INFO
	.align		4
.L_23:
        /*0018*/ 	.byte	0x04, 0x17
        /*001a*/ 	.short	(.L_25 - .L_24)
.L_24:
        /*001c*/ 	.word	0x00000000
        /*0020*/ 	.short	0x0002
        /*0022*/ 	.short	0x0010
        /*0024*/ 	.byte	0x00, 0xf5, 0x21, 0x00


	//----- nvinfo : EIATTR_KPARAM_INFO
	.align		4
.L_25:
        /*0028*/ 	.byte	0x04, 0x17
        /*002a*/ 	.short	(.L_27 - .L_26)
.L_26:
        /*002c*/ 	.word	0x00000000
        /*0030*/ 	.short	0x0001
        /*0032*/ 	.short	0x0008
        /*0034*/ 	.byte	0x00, 0xf5, 0x21, 0x00


	//----- nvinfo : EIATTR_KPARAM_INFO
	.align		4
.L_27:
        /*0038*/ 	.byte	0x04, 0x17
        /*003a*/ 	.short	(.L_29 - .L_28)
.L_28:
        /*003c*/ 	.word	0x00000000
        /*0040*/ 	.short	0x0000
        /*0042*/ 	.short	0x0000
        /*0044*/ 	.byte	0x00, 0xf5, 0x21, 0x00


	//----- nvinfo : EIATTR_SPARSE_MMA_MASK
	.align		4
.L_29:
        /*0048*/ 	.byte	0x03, 0x50
        /*004a*/ 	.short	0x0000


	//----- nvinfo : EIATTR_MAXREG_COUNT
	.align		4
        /*004c*/ 	.byte	0x03, 0x1b
        /*004e*/ 	.short	0x00ff


	//----- nvinfo : EIATTR_MERCURY_ISA_VERSION
	.align		4
        /*0050*/ 	.byte	0x03, 0x5f
        /*0052*/ 	.short	0x0101


	//----- nvinfo : EIATTR_VRC_CTA_INIT_COUNT
	.align		4
        /*0054*/ 	.byte	0x02, 0x4a
	.zero		1
	.zero		1


	//----- nvinfo : EIATTR_EXIT_INSTR_OFFSETS
	.align		4
        /*0058*/ 	.byte	0x04, 0x1c
        /*005a*/ 	.short	(.L_31 - .L_30)


	//   ....[0]....
.L_30:
        /*005c*/ 	.word	0x00000060


	//   ....[1]....
        /*0060*/ 	.word	0x00000650


	//----- nvinfo : EIATTR_CRS_STACK_SIZE
	.align		4
.L_31:
        /*0064*/ 	.byte	0x04, 0x1e
        /*0066*/ 	.short	(.L_33 - .L_32)
.L_32:
        /*0068*/ 	.word	0x00000000


	//----- nvinfo : EIATTR_CBANK_PARAM_SIZE
	.align		4
.L_33:
        /*006c*/ 	.byte	0x03, 0x19
        /*006e*/ 	.short	0x0020


	//----- nvinfo : EIATTR_PARAM_CBANK
	.align		4
        /*0070*/ 	.byte	0x04, 0x0a
        /*0072*/ 	.short	(.L_35 - .L_34)
	.align		4
.L_34:
        /*0074*/ 	.word	index@(.nv.constant0._Z11increment_xPdS_S_S_)
        /*0078*/ 	.short	0x0380
        /*007a*/ 	.short	0x0020


	//----- nvinfo : EIATTR_SW_WAR
	.align		4
.L_35:
        /*007c*/ 	.byte	0x04, 0x36
        /*007e*/ 	.short	(.L_37 - .L_36)
.L_36:
        /*0080*/ 	.word	0x00000008
.L_37:


//--------------------- .nv.info._Z9criterionPdS_S_ --------------------------
	.section	.nv.info._Z9criterionPdS_S_,"",@"SHT_CUDA_INFO"
	.sectionflags	@""
	.align	4


	//----- nvinfo : EIATTR_CUDA_API_VERSION
	.align		4
        /*0000*/ 	.byte	0x04, 0x37
        /*0002*/ 	.short	(.L_39 - .L_38)
.L_38:
        /*0004*/ 	.word	0x00000082


	//----- nvinfo : EIATTR_KPARAM_INFO
	.align		4
.L_39:
        /*0008*/ 	.byte	0x04, 0x17
        /*000a*/ 	.short	(.L_41 - .L_40)
.L_40:
        /*000c*/ 	.word	0x00000000
        /*0010*/ 	.short	0x0002
        /*0012*/ 	.short	0x0010
        /*0014*/ 	.byte	0x00, 0xf5, 0x21, 0x00


	//----- nvinfo : EIATTR_KPARAM_INFO
	.align		4
.L_41:
        /*0018*/ 	.byte	0x04, 0x17
        /*001a*/ 	.short	(.L_43 - .L_42)
.L_42:
        /*001c*/ 	.word	0x00000000
        /*0020*/ 	.short	0x0001
        /*0022*/ 	.short	0x0008
        /*0024*/ 	.byte	0x00, 0xf5, 0x21, 0x00


	//----- nvinfo : EIATTR_KPARAM_INFO
	.align		4
.L_43:
        /*0028*/ 	.byte	0x04, 0x17
        /*002a*/ 	.short	(.L_45 - .L_44)
.L_44:
        /*002c*/ 	.word	0x00000000
        /*0030*/ 	.short	0x0000
        /*0032*/ 	.short	0x0000
        /*0034*/ 	.byte	0x00, 0xf5, 0x21, 0x00


	//----- nvinfo : EIATTR_SPARSE_MMA_MASK
	.align		4
.L_45:
        /*0038*/ 	.byte	0x03, 0x50
        /*003a*/ 	.short	0x0000


	//----- nvinfo : EIATTR_MAXREG_COUNT
	.align		4
        /*003c*/ 	.byte	0x03, 0x1b
        /*003e*/ 	.short	0x00ff


	//----- nvinfo : EIATTR_NUM_BARRIERS
	.align		4
        /*0040*/ 	.byte	0x02, 0x4c
        /*0042*/ 	.byte	0x01
	.zero		1


	//----- nvinfo : EIATTR_MERCURY_ISA_VERSION
	.align		4
        /*0044*/ 	.byte	0x03, 0x5f
        /*0046*/ 	.short	0x0101


	//----- nvinfo : EIATTR_VRC_CTA_INIT_COUNT
	.align		4
        /*0048*/ 	.byte	0x02, 0x4a
	.zero		1
	.zero		1


	//----- nvinfo : EIATTR_EXIT_INSTR_OFFSETS
	.align		4
        /*004c*/ 	.byte	0x04, 0x1c
        /*004e*/ 	.short	(.L_47 - .L_46)


	//   ....[0]....
.L_46:
        /*0050*/ 	.word	0x000004e0


	//   ....[1]....
        /*0054*/ 	.word	0x00000510


	//----- nvinfo : EIATTR_CRS_STACK_SIZE
	.align		4
.L_47:
        /*0058*/ 	.byte	0x04, 0x1e
        /*005a*/ 	.short	(.L_49 - .L_48)
.L_48:
        /*005c*/ 	.word	0x00000000


	//----- nvinfo : EIATTR_CBANK_PARAM_SIZE
	.align		4
.L_49:
        /*0060*/ 	.byte	0x03, 0x19
        /*0062*/ 	.short	0x0018


	//----- nvinfo : EIATTR_PARAM_CBANK
	.align		4
        /*0064*/ 	.byte	0x04, 0x0a
        /*0066*/ 	.short	(.L_51 - .L_50)
	.align		4
.L_50:
        /*0068*/ 	.word	index@(.nv.constant0._Z9criterionPdS_S_)
        /*006c*/ 	.short	0x0380
        /*006e*/ 	.short	0x0018


	//----- nvinfo : EIATTR_SW_WAR
	.align		4
.L_51:
        /*0070*/ 	.byte	0x04, 0x36
        /*0072*/ 	.short	(.L_53 - .L_52)
.L_52:
        /*0074*/ 	.word	0x00000008
.L_53:


//--------------------- .nv.info._Z11warm_up_gpuv --------------------------
	.section	.nv.info._Z11warm_up_gpuv,"",@"SHT_CUDA_INFO"
	.sectionflags	@""
	.align	4


	//----- nvinfo : EIATTR_CUDA_API_VERSION
	.align		4
        /*0000*/ 	.byte	0x04, 0x37
        /*0002*/ 	.short	(.L_55 - .L_54)
.L_54:
        /*0004*/ 	.word	0x00000082


	//----- nvinfo : EIATTR_SPARSE_MMA_MASK
	.align		4
.L_55:
        /*0008*/ 	.byte	0x03, 0x50
        /*000a*/ 	.short	0x0000


	//----- nvinfo : EIATTR_MAXREG_COUNT
	.align		4
        /*000c*/ 	.byte	0x03, 0x1b
        /*000e*/ 	.short	0x00ff


	//----- nvinfo : EIATTR_MERCURY_ISA_VERSION
	.align		4
        /*0010*/ 	.byte	0x03, 0x5f
        /*0012*/ 	.short	0x0101


	//----- nvinfo : EIATTR_VRC_CTA_INIT_COUNT
	.align		4
        /*0014*/ 	.byte	0x02, 0x4a
	.zero		1
	.zero		1


	//----- nvinfo : EIATTR_EXIT_INSTR_OFFSETS
	.align		4
        /*0018*/ 	.byte	0x04, 0x1c
        /*001a*/ 	.short	(.L_57 - .L_56)


	//   ....[0]....
.L_56:
        /*001c*/ 	.word	0x00000010


	//----- nvinfo : EIATTR_SW_WAR
	.align		4
.L_57:
        /*0020*/ 	.byte	0x04, 0x36
        /*0022*/ 	.short	(.L_59 - .L_58)
.L_58:
        /*0024*/ 	.word	0x00000008
.L_59:


//--------------------- .nv.callgraph             --------------------------
	.section	.nv.callgraph,"",@"SHT_CUDA_CALLGRAPH"
	.align	4
	.sectionentsize	8
	.align		4
        /*0000*/ 	.word	0x00000000
	.align		4
        /*0004*/ 	.word	0xffffffff
	.align		4
        /*0008*/ 	.word	0x00000000
	.align		4
        /*000c*/ 	.word	0xfffffffe
	.align		4
        /*0010*/ 	.word	0x00000000
	.align		4
        /*0014*/ 	.word	0xfffffffd
	.align		4
        /*0018*/ 	.word	0x00000000
	.align		4
        /*001c*/ 	.word	0xfffffffc


//--------------------- .text._Z11increment_xPdS_S_S_ --------------------------
	.section	.text._Z11increment_xPdS_S_S_,"ax",@progbits
	.align	128
        .global         _Z11increment_xPdS_S_S_
        .type           _Z11increment_xPdS_S_S_,@function
        .size           _Z11increment_xPdS_S_S_,(.L_x_13 - _Z11increment_xPdS_S_S_)
        .other          _Z11increment_xPdS_S_S_,@"STO_CUDA_ENTRY STV_DEFAULT"
_Z11increment_xPdS_S_S_:
.text._Z11increment_xPdS_S_S_:
[----:B------:R-:W-:Y:S01]  /*0000*/  LDC R1, c[0x0][0x37c] ;  /* 0x0000df00ff017b82 */ /* 0x000fe20000000800 */
[----:B------:R-:W0:Y:S07]  /*0010*/  S2R R0, SR_TID.X ;  /* 0x0000000000007919 */ /* 0x000e2e0000002100 */
[----:B------:R-:W0:Y:S08]  /*0020*/  S2UR UR4, SR_CTAID.X ;  /* 0x00000000000479c3 */ /* 0x000e300000002500 */
[----:B------:R-:W0:Y:S02]  /*0030*/  LDC R3, c[0x0][0x360] ;  /* 0x0000d800ff037b82 */ /* 0x000e240000000800 */
[----:B0-----:R-:W-:-:S05]  /*0040*/  IMAD R0, R3, UR4, R0 ;  /* 0x0000000403007c24 */ /* 0x001fca000f8e0200 */
[----:B------:R-:W-:-:S13]  /*0050*/  ISETP.GT.U32.AND P0, PT, R0, 0x7ff, PT ;  /* 0x000007ff0000780c */ /* 0x000fda0003f04070 */
[----:B------:R-:W-:Y:S05]  /*0060*/  @P0 EXIT ;  /* 0x000000000000094d */ /* 0x000fea0003800000 */
[----:B------:R-:W0:Y:S01]  /*0070*/  LDC.64 R2, c[0x0][0x390] ;  /* 0x0000e400ff027b82 */ /* 0x000e220000000a00 */
[----:B------:R-:W1:Y:S01]  /*0080*/  LDCU.64 UR4, c[0x0][0x388] ;  /* 0x00007100ff0477ac */ /* 0x000e620008000a00 */
[----:B------:R-:W-:Y:S02]  /*0090*/  IMAD.SHL.U32 R5, R0, 0x800, RZ ;  /* 0x0000080000057824 */ /* 0x000fe400078e00ff */
[----:B------:R-:W-:Y:S01]  /*00a0*/  IMAD.MOV R24, RZ, RZ, -R0 ;  /* 0x000000ffff187224 */ /* 0x000fe200078e0a00 */
[----:B------:R-:W2:Y:S01]  /*00b0*/  LDCU.64 UR6, c[0x0][0x358] ;  /* 0x00006b00ff0677ac */ /* 0x000ea20008000a00 */
[----:B-1----:R-:W-:-:S04]  /*00c0*/  UIADD3 UR4, UP0, UPT, UR4, 0x20, URZ ;  /* 0x0000002004047890 */ /* 0x002fc8000ff1e0ff */
[----:B------:R-:W-:Y:S01]  /*00d0*/  UIADD3.X UR5, UPT, UPT, URZ, UR5, URZ, UP0, !UPT ;  /* 0x00000005ff057290 */ /* 0x000fe200087fe4ff */
[----:B0-----:R-:W-:-:S04]  /*00e0*/  IMAD.WIDE.U32 R2, R5, 0x8, R2 ;  /* 0x0000000805027825 */ /* 0x001fc800078e0002 */
[----:B------:R-:W-:Y:S01]  /*00f0*/  IMAD.U32 R12, RZ, RZ, UR4 ;  /* 0x00000004ff0c7e24 */ /* 0x000fe2000f8e00ff */
[----:B------:R-:W-:Y:S01]  /*0100*/  IADD3 R14, P0, PT, R2, 0x20, RZ ;  /* 0x00000020020e7810 */ /* 0x000fe20007f1e0ff */
[----:B------:R-:W-:Y:S01]  /*0110*/  IMAD.U32 R13, RZ, RZ, UR5 ;  /* 0x00000005ff0d7e24 */ /* 0x000fe2000f8e00ff */
[----:B------:R-:W-:-:S03]  /*0120*/  UMOV UR4, URZ ;  /* 0x000000ff00047c82 */ /* 0x000fc60008000000 */
[----:B------:R-:W-:Y:S01]  /*0130*/  IMAD.X R15, RZ, RZ, R3, P0 ;  /* 0x000000ffff0f7224 */ /* 0x000fe200000e0603 */
[----:B--2---:R-:W-:-:S07]  /*0140*/  CS2R R2, SRZ ;  /* 0x0000000000027805 */ /* 0x004fce000001ff00 */
.L_x_0:
[----:B------:R-:W-:Y:S01]  /*0150*/  ISETP.NE.AND P0, PT, R24, RZ, PT ;  /* 0x000000ff1800720c */ /* 0x000fe20003f05270 */
[----:B------:R-:W-:Y:S01]  /*0160*/  UIADD3 UR5, UPT, UPT, UR4, 0x1, URZ ;  /* 0x0000000104057890 */ /* 0x000fe2000fffe0ff */
[----:B------:R-:W-:Y:S02]  /*0170*/  IMAD.MOV.U32 R4, RZ, RZ, R14 ;  /* 0x000000ffff047224 */ /* 0x000fe400078e000e */
[----:B------:R-:W-:Y:S02]  /*0180*/  IMAD.MOV.U32 R5, RZ, RZ, R15 ;  /* 0x000000ffff057224 */ /* 0x000fe400078e000f */
[----:B------:R-:W-:Y:S01]  /*0190*/  IMAD.MOV.U32 R6, RZ, RZ, R12 ;  /* 0x000000ffff067224 */ /* 0x000fe200078e000c */
[----:B------:R-:W-:Y:S01]  /*01a0*/  ISETP.NE.AND P5, PT, R0, UR5, PT ;  /* 0x0000000500007c0c */ /* 0x000fe2000bfa5270 */
[----:B------:R-:W-:Y:S01]  /*01b0*/  IMAD.MOV.U32 R7, RZ, RZ, R13 ;  /* 0x000000ffff077224 */ /* 0x000fe200078e000d */
[----:B------:R-:W-:-:S04]  /*01c0*/  UIADD3 UR5, UPT, UPT, UR4, 0x2, URZ ;  /* 0x0000000204057890 */ /* 0x000fc8000fffe0ff */
[----:B------:R-:W2:Y:S04]  /*01d0*/  @P0 LDG.E.64 R12, desc[UR6][R4.64+-0x20] ;  /* 0xffffe006040c0981 */ /* 0x000ea8000c1e1b00 */
[----:B------:R-:W2:Y:S01]  /*01e0*/  @P0 LDG.E.64 R14, desc[UR6][R6.64+-0x20] ;  /* 0xffffe006060e0981 */ /* 0x000ea2000c1e1b00 */
[C---:B------:R-:W-:Y:S01]  /*01f0*/  ISETP.NE.AND P4, PT, R0.reuse, UR5, PT ;  /* 0x0000000500007c0c */ /* 0x040fe2000bf85270 */
[----:B------:R-:W-:Y:S02]  /*0200*/  UIADD3 UR5, UPT, UPT, UR4, 0x3, URZ ;  /* 0x0000000304057890 */ /* 0x000fe4000fffe0ff */
[----:B------:R-:W3:Y:S04]  /*0210*/  @P5 LDG.E.64 R16, desc[UR6][R4.64+-0x18] ;  /* 0xffffe80604105981 */ /* 0x000ee8000c1e1b00 */
[----:B------:R-:W3:Y:S01]  /*0220*/  @P5 LDG.E.64 R18, desc[UR6][R6.64+-0x18] ;  /* 0xffffe80606125981 */ /* 0x000ee2000c1e1b00 */
[----:B------:R-:W-:-:S05]  /*0230*/  ISETP.NE.AND P3, PT, R0, UR5, PT ;  /* 0x0000000500007c0c */ /* 0x000fca000bf65270 */
[----:B------:R-:W4:Y:S04]  /*0240*/  @P4 LDG.E.64 R20, desc[UR6][R4.64+-0x10] ;  /* 0xfffff00604144981 */ /* 0x000f28000c1e1b00 */
[----:B------:R-:W4:Y:S04]  /*0250*/  @P4 LDG.E.64 R22, desc[UR6][R6.64+-0x10] ;  /* 0xfffff00606164981 */ /* 0x000f28000c1e1b00 */
[----:B------:R-:W5:Y:S04]  /*0260*/  @P3 LDG.E.64 R8, desc[UR6][R4.64+-0x8] ;  /* 0xfffff80604083981 */ /* 0x000f68000c1e1b00 */
[----:B------:R-:W5:Y:S01]  /*0270*/  @P3 LDG.E.64 R10, desc[UR6][R6.64+-0x8] ;  /* 0xfffff806060a3981 */ /* 0x000f62000c1e1b00 */
[----:B------:R-:W-:-:S06]  /*0280*/  UIADD3 UR5, UPT, UPT, UR4, 0x4, URZ ;  /* 0x0000000404057890 */ /* 0x000fcc000fffe0ff */
[----:B------:R-:W-:Y:S01]  /*0290*/  ISETP.NE.AND P2, PT, R0, UR5, PT ;  /* 0x0000000500007c0c */ /* 0x000fe2000bf45270 */
[----:B------:R-:W-:-:S06]  /*02a0*/  UIADD3 UR5, UPT, UPT, UR4, 0x5, URZ ;  /* 0x0000000504057890 */ /* 0x000fcc000fffe0ff */
[----:B------:R-:W-:Y:S01]  /*02b0*/  ISETP.NE.AND P1, PT, R0, UR5, PT ;  /* 0x0000000500007c0c */ /* 0x000fe2000bf25270 */
[----:B------:R-:W-:Y:S01]  /*02c0*/  UIADD3 UR5, UPT, UPT, UR4, 0x6, URZ ;  /* 0x0000000604057890 */ /* 0x000fe2000fffe0ff */
[----:B--2---:R-:W-:-:S04]  /*02d0*/  @P0 DFMA R2, R12, R14, R2 ;  /* 0x0000000e0c02022b */ /* 0x004fc80000000002 */
[----:B------:R-:W2:Y:S01]  /*02e0*/  @P2 LDG.E.64 R12, desc[UR6][R4.64] ;  /* 0x00000006040c2981 */ /* 0x000ea2000c1e1b00 */
[----:B------:R-:W-:-:S03]  /*02f0*/  ISETP.NE.AND P0, PT, R0, UR5, PT ;  /* 0x0000000500007c0c */ /* 0x000fc6000bf05270 */
[----:B------:R-:W2:Y:S01]  /*0300*/  @P2 LDG.E.64 R14, desc[UR6][R6.64] ;  /* 0x00000006060e2981 */ /* 0x000ea2000c1e1b00 */
[----:B------:R-:W-:Y:S01]  /*0310*/  UIADD3 UR5, UPT, UPT, UR4, 0x7, URZ ;  /* 0x0000000704057890 */ /* 0x000fe2000fffe0ff */
[----:B---3--:R-:W-:Y:S02]  /*0320*/  @P5 DFMA R2, R16, R18, R2 ;  /* 0x000000121002522b */ /* 0x008fe40000000002 */
[----:B------:R-:W3:Y:S04]  /*0330*/  @P1 LDG.E.64 R16, desc[UR6][R4.64+0x8] ;  /* 0x0000080604101981 */ /* 0x000ee8000c1e1b00 */
[----:B------:R-:W3:Y:S01]  /*0340*/  @P1 LDG.E.64 R18, desc[UR6][R6.64+0x8] ;  /* 0x0000080606121981 */ /* 0x000ee2000c1e1b00 */
[----:B------:R-:W-:Y:S01]  /*0350*/  ISETP.NE.AND P5, PT, R0, UR5, PT ;  /* 0x0000000500007c0c */ /* 0x000fe2000bfa5270 */
[----:B----4-:R-:W-:-:S02]  /*0360*/  @P4 DFMA R2, R20, R22, R2 ;  /* 0x000000161402422b */ /* 0x010fc40000000002 */
[----:B------:R-:W4:Y:S04]  /*0370*/  @P0 LDG.E.64 R20, desc[UR6][R4.64+0x10] ;  /* 0x0000100604140981 */ /* 0x000f28000c1e1b00 */
[----:B------:R-:W4:Y:S02]  /*0380*/  @P0 LDG.E.64 R22, desc[UR6][R6.64+0x10] ;  /* 0x0000100606160981 */ /* 0x000f24000c1e1b00 */
[----:B-----5:R-:W-:-:S04]  /*0390*/  @P3 DFMA R2, R8, R10, R2 ;  /* 0x0000000a0802322b */ /* 0x020fc80000000002 */
[----:B------:R-:W5:Y:S04]  /*03a0*/  @P5 LDG.E.64 R8, desc[UR6][R4.64+0x18] ;  /* 0x0000180604085981 */ /* 0x000f68000c1e1b00 */
[----:B------:R-:W5:Y:S01]  /*03b0*/  @P5 LDG.E.64 R10, desc[UR6][R6.64+0x18] ;  /* 0x00001806060a5981 */ /* 0x000f62000c1e1b00 */
[----:B------:R-:W-:Y:S01]  /*03c0*/  UIADD3 UR4, UPT, UPT, UR4, 0x8, URZ ;  /* 0x0000000804047890 */ /* 0x000fe2000fffe0ff */
[----:B------:R-:W-:-:S03]  /*03d0*/  VIADD R24, R24, 0x8 ;  /* 0x0000000818187836 */ /* 0x000fc60000000000 */
[----:B------:R-:W-:Y:S01]  /*03e0*/  UISETP.NE.AND UP0, UPT, UR4, 0x800, UPT ;  /* 0x000008000400788c */ /* 0x000fe2000bf05270 */
[----:B--2---:R-:W-:-:S08]  /*03f0*/  @P2 DFMA R2, R12, R14, R2 ;  /* 0x0000000e0c02222b */ /* 0x004fd00000000002 */
[----:B---3--:R-:W-:Y:S01]  /*0400*/  @P1 DFMA R2, R16, R18, R2 ;  /* 0x000000121002122b */ /* 0x008fe20000000002 */
[----:B------:R-:W-:-:S05]  /*0410*/  IADD3 R12, P1, PT, R6, 0x40, RZ ;  /* 0x00000040060c7810 */ /* 0x000fca0007f3e0ff */
[----:B------:R-:W-:Y:S02]  /*0420*/  IMAD.X R13, RZ, RZ, R7, P1 ;  /* 0x000000ffff0d7224 */ /* 0x000fe400008e0607 */
[----:B----4-:R-:W-:Y:S01]  /*0430*/  @P0 DFMA R2, R20, R22, R2 ;  /* 0x000000161402022b */ /* 0x010fe20000000002 */
[----:B------:R-:W-:-:S05]  /*0440*/  IADD3 R14, P0, PT, R4, 0x40, RZ ;  /* 0x00000040040e7810 */ /* 0x000fca0007f1e0ff */
[----:B------:R-:W-:Y:S02]  /*0450*/  IMAD.X R15, RZ, RZ, R5, P0 ;  /* 0x000000ffff0f7224 */ /* 0x000fe400000e0605 */
[----:B-----5:R-:W-:Y:S01]  /*0460*/  @P5 DFMA R2, R8, R10, R2 ;  /* 0x0000000a0802522b */ /* 0x020fe20000000002 */
[----:B------:R-:W-:Y:S10]  /*0470*/  BRA.U UP0, `(.L_x_0) ;  /* 0xfffffffd00347547 */ /* 0x000ff4000b83ffff */
[----:B------:R-:W0:Y:S01]  /*0480*/  LDC.64 R4, c[0x0][0x390] ;  /* 0x0000e400ff047b82 */ /* 0x000e220000000a00 */
[----:B------:R-:W-:-:S07]  /*0490*/  IMAD R7, R0, 0x801, RZ ;  /* 0x0000080100077824 */ /* 0x000fce00078e02ff */
[----:B------:R-:W1:Y:S01]  /*04a0*/  LDC.64 R8, c[0x0][0x398] ;  /* 0x0000e600ff087b82 */ /* 0x000e620000000a00 */
[----:B0-----:R-:W-:-:S06]  /*04b0*/  IMAD.WIDE.U32 R4, R7, 0x8, R4 ;  /* 0x0000000807047825 */ /* 0x001fcc00078e0004 */
[----:B------:R-:W2:Y:S01]  /*04c0*/  LDG.E.64 R4, desc[UR6][R4.64] ;  /* 0x0000000604047981 */ /* 0x000ea2000c1e1b00 */
[----:B-1----:R-:W-:-:S05]  /*04d0*/  IMAD.WIDE.U32 R8, R0, 0x8, R8 ;  /* 0x0000000800087825 */ /* 0x002fca00078e0008 */
[----:B------:R-:W3:Y:S01]  /*04e0*/  LDG.E.64 R6, desc[UR6][R8.64] ;  /* 0x0000000608067981 */ /* 0x000ee2000c1e1b00 */
[----:B------:R-:W-:Y:S01]  /*04f0*/  IMAD.MOV.U32 R10, RZ, RZ, 0x1 ;  /* 0x00000001ff0a7424 */ /* 0x000fe200078e00ff */
[----:B------:R-:W-:Y:S01]  /*0500*/  BSSY.RECONVERGENT B0, `(.L_x_1) ;  /* 0x0000011000007945 */ /* 0x000fe20003800200 */
[----:B--2---:R-:W0:Y:S01]  /*0510*/  MUFU.RCP64H R11, R5 ;  /* 0x00000005000b7308 */ /* 0x004e220000001800 */
[----:B---3--:R-:W-:-:S03]  /*0520*/  DADD R6, -R2, R6 ;  /* 0x0000000002067229 */ /* 0x008fc60000000106 */
[----:B0-----:R-:W-:-:S07]  /*0530*/  DFMA R12, -R4, R10, 1 ;  /* 0x3ff00000040c742b */ /* 0x001fce000000010a */
[----:B------:R-:W-:Y:S01]  /*0540*/  FSETP.GEU.AND P1, PT, |R7|, 6.5827683646048100446e-37, PT ;  /* 0x036000000700780b */ /* 0x000fe20003f2e200 */
[----:B------:R-:W-:-:S08]  /*0550*/  DFMA R12, R12, R12, R12 ;  /* 0x0000000c0c0c722b */ /* 0x000fd0000000000c */
[----:B------:R-:W-:-:S08]  /*0560*/  DFMA R12, R10, R12, R10 ;  /* 0x0000000c0a0c722b */ /* 0x000fd0000000000a */
[----:B------:R-:W-:-:S08]  /*0570*/  DFMA R10, -R4, R12, 1 ;  /* 0x3ff00000040a742b */ /* 0x000fd0000000010c */
[----:B------:R-:W-:-:S08]  /*0580*/  DFMA R10, R12, R10, R12 ;  /* 0x0000000a0c0a722b */ /* 0x000fd0000000000c */
[----:B------:R-:W-:-:S08]  /*0590*/  DMUL R2, R6, R10 ;  /* 0x0000000a06027228 */ /* 0x000fd00000000000 */
[----:B------:R-:W-:-:S08]  /*05a0*/  DFMA R12, -R4, R2, R6 ;  /* 0x00000002040c722b */ /* 0x000fd00000000106 */
[----:B------:R-:W-:-:S10]  /*05b0*/  DFMA R2, R10, R12, R2 ;  /* 0x0000000c0a02722b */ /* 0x000fd40000000002 */
[----:B------:R-:W-:-:S05]  /*05c0*/  FFMA R8, RZ, R5, R3 ;  /* 0x00000005ff087223 */ /* 0x000fca0000000003 */
[----:B------:R-:W-:-:S13]  /*05d0*/  FSETP.GT.AND P0, PT, |R8|, 1.469367938527859385e-39, PT ;  /* 0x001000000800780b */ /* 0x000fda0003f04200 */
[----:B------:R-:W-:Y:S05]  /*05e0*/  @P0 BRA P1, `(.L_x_2) ;  /* 0x0000000000080947 */ /* 0x000fea0000800000 */
[----:B------:R-:W-:-:S07]  /*05f0*/  MOV R10, 0x610 ;  /* 0x00000610000a7802 */ /* 0x000fce0000000f00 */
[----:B------:R-:W-:Y:S05]  /*0600*/  CALL.REL.NOINC `($__internal_0_$__cuda_sm20_div_rn_f64_full) ;  /* 0x0000000000147944 */ /* 0x000fea0003c00000 */
.L_x_2:
[----:B------:R-:W-:Y:S05]  /*0610*/  BSYNC.RECONVERGENT B0 ;  /* 0x0000000000007941 */ /* 0x000fea0003800200 */
.L_x_1:
[----:B------:R-:W0:Y:S02]  /*0620*/  LDC.64 R4, c[0x0][0x380] ;  /* 0x0000e000ff047b82 */ /* 0x000e240000000a00 */
[----:B0-----:R-:W-:-:S05]  /*0630*/  IMAD.WIDE.U32 R4, R0, 0x8, R4 ;  /* 0x0000000800047825 */ /* 0x001fca00078e0004 */
[----:B------:R-:W-:Y:S01]  /*0640*/  STG.E.64 desc[UR6][R4.64], R2 ;  /* 0x0000000204007986 */ /* 0x000fe2000c101b06 */
[----:B------:R-:W-:Y:S05]  /*0650*/  EXIT ;  /* 0x000000000000794d */ /* 0x000fea0003800000 */
        .weak           $__internal_0_$__cuda_sm20_div_rn_f64_full
        .type           $__internal_0_$__cuda_sm20_div_rn_f64_full,@function
        .size           $__internal_0_$__cuda_sm20_div_rn_f64_full,(.L_x_13 - $__internal_0_$__cuda_sm20_div_rn_f64_full)
$__internal_0_$__cuda_sm20_div_rn_f64_full:
[C---:B------:R-:W-:Y:S01]  /*0660*/  FSETP.GEU.AND P0, PT, |R5|.reuse, 1.469367938527859385e-39, PT ;  /* 0x001000000500780b */ /* 0x040fe20003f0e200 */
[----:B------:R-:W-:Y:S01]  /*0670*/  IMAD.MOV.U32 R16, RZ, RZ, 0x1 ;  /* 0x00000001ff107424 */ /* 0x000fe200078e00ff */
[----:B------:R-:W-:Y:S01]  /*0680*/  LOP3.LUT R2, R5, 0x800fffff, RZ, 0xc0, !PT ;  /* 0x800fffff05027812 */ /* 0x000fe200078ec0ff */
[----:B------:R-:W-:Y:S01]  /*0690*/  BSSY.RECONVERGENT B1, `(.L_x_3) ;  /* 0x0000055000017945 */ /* 0x000fe20003800200 */
[C---:B------:R-:W-:Y:S02]  /*06a0*/  FSETP.GEU.AND P2, PT, |R7|.reuse, 1.469367938527859385e-39, PT ;  /* 0x001000000700780b */ /* 0x040fe40003f4e200 */
[----:B------:R-:W-:Y:S01]  /*06b0*/  LOP3.LUT R3, R2, 0x3ff00000, RZ, 0xfc, !PT ;  /* 0x3ff0000002037812 */ /* 0x000fe200078efcff */
[----:B------:R-:W-:Y:S01]  /*06c0*/  IMAD.MOV.U32 R2, RZ, RZ, R4 ;  /* 0x000000ffff027224 */ /* 0x000fe200078e0004 */
[----:B------:R-:W-:Y:S02]  /*06d0*/  LOP3.LUT R11, R7, 0x7ff00000, RZ, 0xc0, !PT ;  /* 0x7ff00000070b7812 */ /* 0x000fe400078ec0ff */
[----:B------:R-:W-:-:S03]  /*06e0*/  LOP3.LUT R14, R5, 0x7ff00000, RZ, 0xc0, !PT ;  /* 0x7ff00000050e7812 */ /* 0x000fc600078ec0ff */
[----:B------:R-:W-:Y:S01]  /*06f0*/  @!P0 DMUL R2, R4, 8.98846567431157953865e+307 ;  /* 0x7fe0000004028828 */ /* 0x000fe20000000000 */
[----:B------:R-:W-:-:S03]  /*0700*/  ISETP.GE.U32.AND P1, PT, R11, R14, PT ;  /* 0x0000000e0b00720c */ /* 0x000fc60003f26070 */
[----:B------:R-:W-:Y:S01]  /*0710*/  @!P2 LOP3.LUT R12, R5, 0x7ff00000, RZ, 0xc0, !PT ;  /* 0x7ff00000050ca812 */ /* 0x000fe200078ec0ff */
[----:B------:R-:W-:Y:S01]  /*0720*/  @!P2 IMAD.MOV.U32 R18, RZ, RZ, RZ ;  /* 0x000000ffff12a224 */ /* 0x000fe200078e00ff */
[----:B------:R-:W0:Y:S02]  /*0730*/  MUFU.RCP64H R17, R3 ;  /* 0x0000000300117308 */ /* 0x000e240000001800 */
[----:B------:R-:W-:Y:S01]  /*0740*/  @!P2 ISETP.GE.U32.AND P3, PT, R11, R12, PT ;  /* 0x0000000c0b00a20c */ /* 0x000fe20003f66070 */
[----:B------:R-:W-:-:S05]  /*0750*/  IMAD.MOV.U32 R12, RZ, RZ, 0x1ca00000 ;  /* 0x1ca00000ff0c7424 */ /* 0x000fca00078e00ff */
[----:B------:R-:W-:-:S04]  /*0760*/  @!P2 SEL R13, R12, 0x63400000, !P3 ;  /* 0x634000000c0da807 */ /* 0x000fc80005800000 */
[----:B------:R-:W-:-:S04]  /*0770*/  @!P2 LOP3.LUT R13, R13, 0x80000000, R7, 0xf8, !PT ;  /* 0x800000000d0da812 */ /* 0x000fc800078ef807 */
[----:B------:R-:W-:Y:S01]  /*0780*/  @!P2 LOP3.LUT R19, R13, 0x100000, RZ, 0xfc, !PT ;  /* 0x001000000d13a812 */ /* 0x000fe200078efcff */
[----:B0-----:R-:W-:-:S08]  /*0790*/  DFMA R8, R16, -R2, 1 ;  /* 0x3ff000001008742b */ /* 0x001fd00000000802 */
[----:B------:R-:W-:-:S08]  /*07a0*/  DFMA R8, R8, R8, R8 ;  /* 0x000000080808722b */ /* 0x000fd00000000008 */
[----:B------:R-:W-:Y:S01]  /*07b0*/  DFMA R16, R16, R8, R16 ;  /* 0x000000081010722b */ /* 0x000fe20000000010 */
[----:B------:R-:W-:Y:S01]  /*07c0*/  SEL R9, R12, 0x63400000, !P1 ;  /* 0x634000000c097807 */ /* 0x000fe20004800000 */
[----:B------:R-:W-:-:S03]  /*07d0*/  IMAD.MOV.U32 R8, RZ, RZ, R6 ;  /* 0x000000ffff087224 */ /* 0x000fc600078e0006 */
[----:B------:R-:W-:-:S03]  /*07e0*/  LOP3.LUT R9, R9, 0x800fffff, R7, 0xf8, !PT ;  /* 0x800fffff09097812 */ /* 0x000fc600078ef807 */
[----:B------:R-:W-:-:S03]  /*07f0*/  DFMA R20, R16, -R2, 1 ;  /* 0x3ff000001014742b */ /* 0x000fc60000000802 */
[----:B------:R-:W-:-:S05]  /*0800*/  @!P2 DFMA R8, R8, 2, -R18 ;  /* 0x400000000808a82b */ /* 0x000fca0000000812 */
[----:B------:R-:W-:Y:S01]  /*0810*/  DFMA R16, R16, R20, R16 ;  /* 0x000000141010722b */ /* 0x000fe20000000010 */
[----:B------:R-:W-:Y:S02]  /*0820*/  IMAD.MOV.U32 R21, RZ, RZ, R11 ;  /* 0x000000ffff157224 */ /* 0x000fe400078e000b */
[----:B------:R-:W-:Y:S01]  /*0830*/  IMAD.MOV.U32 R20, RZ, RZ, R14 ;  /* 0x000000ffff147224 */ /* 0x000fe200078e000e */
[----:B------:R-:W-:Y:S02]  /*0840*/  @!P0 LOP3.LUT R20, R3, 0x7ff00000, RZ, 0xc0, !PT ;  /* 0x7ff0000003148812 */ /* 0x000fe400078ec0ff */
[----:B------:R-:W-:Y:S02]  /*0850*/  @!P2 LOP3.LUT R21, R9, 0x7ff00000, RZ, 0xc0, !PT ;  /* 0x7ff000000915a812 */ /* 0x000fe400078ec0ff */
[----:B------:R-:W-:Y:S01]  /*0860*/  DMUL R18, R16, R8 ;  /* 0x0000000810127228 */ /* 0x000fe20000000000 */
[----:B------:R-:W-:Y:S02]  /*0870*/  VIADD R22, R20, 0xffffffff ;  /* 0xffffffff14167836 */ /* 0x000fe40000000000 */
[----:B------:R-:W-:-:S05]  /*0880*/  VIADD R13, R21, 0xffffffff ;  /* 0xffffffff150d7836 */ /* 0x000fca0000000000 */
[----:B------:R-:W-:Y:S01]  /*0890*/  DFMA R14, R18, -R2, R8 ;  /* 0x80000002120e722b */ /* 0x000fe20000000008 */
[----:B------:R-:W-:-:S04]  /*08a0*/  ISETP.GT.U32.AND P0, PT, R13, 0x7feffffe, PT ;  /* 0x7feffffe0d00780c */ /* 0x000fc80003f04070 */
[----:B------:R-:W-:-:S03]  /*08b0*/  ISETP.GT.U32.OR P0, PT, R22, 0x7feffffe, P0 ;  /* 0x7feffffe1600780c */ /* 0x000fc60000704470 */
[----:B------:R-:W-:-:S10]  /*08c0*/  DFMA R14, R16, R14, R18 ;  /* 0x0000000e100e722b */ /* 0x000fd40000000012 */
[----:B------:R-:W-:Y:S05]  /*08d0*/  @P0 BRA `(.L_x_4) ;  /* 0x00000000006c0947 */ /* 0x000fea0003800000 */
[----:B------:R-:W-:-:S04]  /*08e0*/  LOP3.LUT R16, R5, 0x7ff00000, RZ, 0xc0, !PT ;  /* 0x7ff0000005107812 */ /* 0x000fc800078ec0ff */
[CC--:B------:R-:W-:Y:S02]  /*08f0*/  VIADDMNMX R6, R11.reuse, -R16.reuse, 0xb9600000, !PT ;  /* 0xb96000000b067446 */ /* 0x0c0fe40007800910 */
[----:B------:R-:W-:Y:S02]  /*0900*/  ISETP.GE.U32.AND P0, PT, R11, R16, PT ;  /* 0x000000100b00720c */ /* 0x000fe40003f06070 */
[----:B------:R-:W-:Y:S02]  /*0910*/  VIMNMX R6, PT, PT, R6, 0x46a00000, PT ;  /* 0x46a0000006067848 */ /* 0x000fe40003fe0100 */
[----:B------:R-:W-:-:S05]  /*0920*/  SEL R11, R12, 0x63400000, !P0 ;  /* 0x634000000c0b7807 */ /* 0x000fca0004000000 */
[----:B------:R-:W-:Y:S02]  /*0930*/  IMAD.IADD R11, R6, 0x1, -R11 ;  /* 0x00000001060b7824 */ /* 0x000fe400078e0a0b */
[----:B------:R-:W-:Y:S02]  /*0940*/  IMAD.MOV.U32 R6, RZ, RZ, RZ ;  /* 0x000000ffff067224 */ /* 0x000fe400078e00ff */
[----:B------:R-:W-:-:S06]  /*0950*/  VIADD R7, R11, 0x7fe00000 ;  /* 0x7fe000000b077836 */ /* 0x000fcc0000000000 */
[----:B------:R-:W-:-:S10]  /*0960*/  DMUL R12, R14, R6 ;  /* 0x000000060e0c7228 */ /* 0x000fd40000000000 */
[----:B------:R-:W-:-:S13]  /*0970*/  FSETP.GTU.AND P0, PT, |R13|, 1.469367938527859385e-39, PT ;  /* 0x001000000d00780b */ /* 0x000fda0003f0c200 */
[----:B------:R-:W-:Y:S05]  /*0980*/  @P0 BRA `(.L_x_5) ;  /* 0x0000000000940947 */ /* 0x000fea0003800000 */
[----:B------:R-:W-:Y:S01]  /*0990*/  DFMA R2, R14, -R2, R8 ;  /* 0x800000020e02722b */ /* 0x000fe20000000008 */
[----:B------:R-:W-:-:S09]  /*09a0*/  IMAD.MOV.U32 R6, RZ, RZ, RZ ;  /* 0x000000ffff067224 */ /* 0x000fd200078e00ff */
[C---:B------:R-:W-:Y:S02]  /*09b0*/  FSETP.NEU.AND P0, PT, R3.reuse, RZ, PT ;  /* 0x000000ff0300720b */ /* 0x040fe40003f0d000 */
[----:B------:R-:W-:-:S04]  /*09c0*/  LOP3.LUT R5, R3, 0x80000000, R5, 0x48, !PT ;  /* 0x8000000003057812 */ /* 0x000fc800078e4805 */
[----:B------:R-:W-:-:S07]  /*09d0*/  LOP3.LUT R7, R5, R7, RZ, 0xfc, !PT ;  /* 0x0000000705077212 */ /* 0x000fce00078efcff */
[----:B------:R-:W-:Y:S05]  /*09e0*/  @!P0 BRA `(.L_x_5) ;  /* 0x00000000007c8947 */ /* 0x000fea0003800000 */
[----:B------:R-:W-:Y:S01]  /*09f0*/  IMAD.MOV R3, RZ, RZ, -R11 ;  /* 0x000000ffff037224 */ /* 0x000fe200078e0a0b */
[----:B------:R-:W-:Y:S01]  /*0a00*/  DMUL.RP R6, R14, R6 ;  /* 0x000000060e067228 */ /* 0x000fe20000008000 */
[----:B------:R-:W-:-:S06]  /*0a10*/  IMAD.MOV.U32 R2, RZ, RZ, RZ ;  /* 0x000000ffff027224 */ /* 0x000fcc00078e00ff */
[----:B------:R-:W-:-:S03]  /*0a20*/  DFMA R2, R12, -R2, R14 ;  /* 0x800000020c02722b */ /* 0x000fc6000000000e */
[----:B------:R-:W-:-:S03]  /*0a30*/  LOP3.LUT R5, R7, R5, RZ, 0x3c, !PT ;  /* 0x0000000507057212 */ /* 0x000fc600078e3cff */
[----:B------:R-:W-:-:S04]  /*0a40*/  IADD3 R2, PT, PT, -R11, -0x43300000, RZ ;  /* 0xbcd000000b027810 */ /* 0x000fc80007ffe1ff */
[----:B------:R-:W-:-:S04]  /*0a50*/  FSETP.NEU.AND P0, PT, |R3|, R2, PT ;  /* 0x000000020300720b */ /* 0x000fc80003f0d200 */
[----:B------:R-:W-:Y:S02]  /*0a60*/  FSEL R12, R6, R12, !P0 ;  /* 0x0000000c060c7208 */ /* 0x000fe40004000000 */
[----:B------:R-:W-:Y:S01]  /*0a70*/  FSEL R13, R5, R13, !P0 ;  /* 0x0000000d050d7208 */ /* 0x000fe20004000000 */
[----:B------:R-:W-:Y:S06]  /*0a80*/  BRA `(.L_x_5) ;  /* 0x0000000000547947 */ /* 0x000fec0003800000 */
.L_x_4:
[----:B------:R-:W-:-:S14]  /*0a90*/  DSETP.NAN.AND P0, PT, R6, R6, PT ;  /* 0x000000060600722a */ /* 0x000fdc0003f08000 */
[----:B------:R-:W-:Y:S05]  /*0aa0*/  @P0 BRA `(.L_x_6) ;  /* 0x0000000000440947 */ /* 0x000fea0003800000 */
[----:B------:R-:W-:-:S14]  /*0ab0*/  DSETP.NAN.AND P0, PT, R4, R4, PT ;  /* 0x000000040400722a */ /* 0x000fdc0003f08000 */
[----:B------:R-:W-:Y:S05]  /*0ac0*/  @P0 BRA `(.L_x_7) ;  /* 0x0000000000300947 */ /* 0x000fea0003800000 */
[----:B------:R-:W-:Y:S01]  /*0ad0*/  ISETP.NE.AND P0, PT, R21, R20, PT ;  /* 0x000000141500720c */ /* 0x000fe20003f05270 */
[----:B------:R-:W-:Y:S02]  /*0ae0*/  IMAD.MOV.U32 R12, RZ, RZ, 0x0 ;  /* 0x00000000ff0c7424 */ /* 0x000fe400078e00ff */
[----:B------:R-:W-:-:S10]  /*0af0*/  IMAD.MOV.U32 R13, RZ, RZ, -0x80000 ;  /* 0xfff80000ff0d7424 */ /* 0x000fd400078e00ff */
[----:B------:R-:W-:Y:S05]  /*0b00*/  @!P0 BRA `(.L_x_5) ;  /* 0x0000000000348947 */ /* 0x000fea0003800000 */
[----:B------:R-:W-:Y:S02]  /*0b10*/  ISETP.NE.AND P0, PT, R21, 0x7ff00000, PT ;  /* 0x7ff000001500780c */ /* 0x000fe40003f05270 */
[----:B------:R-:W-:Y:S02]  /*0b20*/  LOP3.LUT R13, R7, 0x80000000, R5, 0x48, !PT ;  /* 0x80000000070d7812 */ /* 0x000fe400078e4805 */
[----:B------:R-:W-:-:S13]  /*0b30*/  ISETP.EQ.OR P0, PT, R20, RZ, !P0 ;  /* 0x000000ff1400720c */ /* 0x000fda0004702670 */
[----:B------:R-:W-:Y:S01]  /*0b40*/  @P0 LOP3.LUT R2, R13, 0x7ff00000, RZ, 0xfc, !PT ;  /* 0x7ff000000d020812 */ /* 0x000fe200078efcff */
[----:B------:R-:W-:Y:S02]  /*0b50*/  @!P0 IMAD.MOV.U32 R12, RZ, RZ, RZ ;  /* 0x000000ffff0c8224 */ /* 0x000fe400078e00ff */
[----:B------:R-:W-:Y:S02]  /*0b60*/  @P0 IMAD.MOV.U32 R12, RZ, RZ, RZ ;  /* 0x000000ffff0c0224 */ /* 0x000fe400078e00ff */
[----:B------:R-:W-:Y:S01]  /*0b70*/  @P0 IMAD.MOV.U32 R13, RZ, RZ, R2 ;  /* 0x000000ffff0d0224 */ /* 0x000fe200078e0002 */
[----:B------:R-:W-:Y:S06]  /*0b80*/  BRA `(.L_x_5) ;  /* 0x0000000000147947 */ /* 0x000fec0003800000 */
.L_x_7:
[----:B------:R-:W-:Y:S01]  /*0b90*/  LOP3.LUT R13, R5, 0x80000, RZ, 0xfc, !PT ;  /* 0x00080000050d7812 */ /* 0x000fe200078efcff */
[----:B------:R-:W-:Y:S01]  /*0ba0*/  IMAD.MOV.U32 R12, RZ, RZ, R4 ;  /* 0x000000ffff0c7224 */ /* 0x000fe200078e0004 */
[----:B------:R-:W-:Y:S06]  /*0bb0*/  BRA `(.L_x_5) ;  /* 0x0000000000087947 */ /* 0x000fec0003800000 */
.L_x_6:
[----:B------:R-:W-:Y:S01]  /*0bc0*/  LOP3.LUT R13, R7, 0x80000, RZ, 0xfc, !PT ;  /* 0x00080000070d7812 */ /* 0x000fe200078efcff */
[----:B------:R-:W-:-:S07]  /*0bd0*/  IMAD.MOV.U32 R12, RZ, RZ, R6 ;  /* 0x000000ffff0c7224 */ /* 0x000fce00078e0006 */
.L_x_5:
[----:B------:R-:W-:Y:S05]  /*0be0*/  BSYNC.RECONVERGENT B1 ;  /* 0x0000000000017941 */ /* 0x000fea0003800200 */
.L_x_3:
[----:B------:R-:W-:Y:S02]  /*0bf0*/  IMAD.MOV.U32 R11, RZ, RZ, 0x0 ;  /* 0x00000000ff0b7424 */ /* 0x000fe400078e00ff */
[----:B------:R-:W-:Y:S02]  /*0c00*/  IMAD.MOV.U32 R2, RZ, RZ, R12 ;  /* 0x000000ffff027224 */ /* 0x000fe400078e000c */
[----:B------:R-:W-:Y:S01]  /*0c10*/  IMAD.MOV.U32 R3, RZ, RZ, R13 ;  /* 0x000000ffff037224 */ /* 0x000fe200078e000d */
[----:B------:R-:W-:Y:S06]  /*0c20*/  RET.REL.NODEC R10 `(_Z11increment_xPdS_S_S_) ;  /* 0xfffffff00af47950 */ /* 0x000fec0003c3ffff */
.L_x_8:
[----:B------:R-:W-:-:S00]  /*0c30*/  BRA `(.L_x_8) ;  /* 0xfffffffc00fc7947 */ /* 0x000fc0000383ffff */
[----:B------:R-:W-:-:S00]  /*0c40*/  NOP ;  /* 0x0000000000007918 */ /* 0x000fc00000000000 */
        /* <DEDUP_REMOVED lines=11> */
.L_x_13:


//--------------------- .text._Z9criterionPdS_S_  --------------------------
	.section	.text._Z9criterionPdS_S_,"ax",@progbits
	.align	128
        .global         _Z9criterionPdS_S_
        .type           _Z9criterionPdS_S_,@function
        .size           _Z9criterionPdS_S_,(.L_x_15 - _Z9criterionPdS_S_)
        .other          _Z9criterionPdS_S_,@"STO_CUDA_ENTRY STV_DEFAULT"
_Z9criterionPdS_S_:
.text._Z9criterionPdS_S_:
[----:B------:R-:W-:Y:S08]  /*0000*/  LDC R1, c[0x0][0x37c] ;  /* 0x0000df00ff017b82 */ /* 0x000ff00000000800 */
[----:B------:R-:W0:Y:S01]  /*0010*/  LDC.64 R2, c[0x0][0x390] ;  /* 0x0000e400ff027b82 */ /* 0x000e220000000a00 */
[----:B------:R-:W0:Y:S01]  /*0020*/  LDCU.64 UR6, c[0x0][0x358] ;  /* 0x00006b00ff0677ac */ /* 0x000e220008000a00 */
[----:B------:R-:W1:Y:S01]  /*0030*/  S2R R0, SR_TID.X ;  /* 0x0000000000007919 */ /* 0x000e620000002100 */
[----:B------:R-:W-:Y:S05]  /*0040*/  BSSY.RECONVERGENT B0, `(.L_x_9) ;  /* 0x0000019000007945 */ /* 0x000fea0003800200 */
[----:B------:R-:W1:Y:S08]  /*0050*/  LDC.64 R6, c[0x0][0x380] ;  /* 0x0000e000ff067b82 */ /* 0x000e700000000a00 */
[----:B------:R-:W2:Y:S01]  /*0060*/  LDC.64 R4, c[0x0][0x388] ;  /* 0x0000e200ff047b82 */ /* 0x000ea20000000a00 */
[----:B0-----:R0:W-:Y:S01]  /*0070*/  STG.E.64 desc[UR6][R2.64], RZ ;  /* 0x000000ff02007986 */ /* 0x0011e2000c101b06 */
[----:B-1----:R-:W-:-:S04]  /*0080*/  IMAD.WIDE.U32 R6, R0, 0x8, R6 ;  /* 0x0000000800067825 */ /* 0x002fc800078e0006 */
[----:B------:R-:W-:Y:S02]  /*0090*/  IMAD.MOV.U32 R10, RZ, RZ, R6 ;  /* 0x000000ffff0a7224 */ /* 0x000fe400078e0006 */
[----:B--2---:R-:W-:-:S04]  /*00a0*/  IMAD.WIDE.U32 R4, R0, 0x8, R4 ;  /* 0x0000000800047825 */ /* 0x004fc800078e0004 */
[----:B------:R-:W-:Y:S01]  /*00b0*/  IMAD.MOV.U32 R11, RZ, RZ, R7 ;  /* 0x000000ffff0b7224 */ /* 0x000fe200078e0007 */
[----:B------:R-:W-:Y:S01]  /*00c0*/  CS2R R6, SRZ ;  /* 0x0000000000067805 */ /* 0x000fe2000001ff00 */
[----:B------:R-:W-:Y:S02]  /*00d0*/  IMAD.MOV.U32 R13, RZ, RZ, R4 ;  /* 0x000000ffff0d7224 */ /* 0x000fe400078e0004 */
[----:B------:R-:W-:Y:S02]  /*00e0*/  IMAD.MOV.U32 R14, RZ, RZ, R5 ;  /* 0x000000ffff0e7224 */ /* 0x000fe400078e0005 */
[----:B0-----:R-:W-:-:S07]  /*00f0*/  IMAD.MOV.U32 R12, RZ, RZ, R0 ;  /* 0x000000ffff0c7224 */ /* 0x001fce00078e0000 */
.L_x_10:
[----:B------:R-:W-:Y:S01]  /*0100*/  IMAD.MOV.U32 R8, RZ, RZ, R13 ;  /* 0x000000ffff087224 */ /* 0x000fe200078e000d */
[----:B------:R0:W2:Y:S01]  /*0110*/  LDG.E.64 R4, desc[UR6][R10.64] ;  /* 0x000000060a047981 */ /* 0x0000a2000c1e1b00 */
[----:B------:R-:W-:-:S06]  /*0120*/  IMAD.MOV.U32 R9, RZ, RZ, R14 ;  /* 0x000000ffff097224 */ /* 0x000fcc00078e000e */
[----:B------:R-:W2:Y:S01]  /*0130*/  LDG.E.64 R8, desc[UR6][R8.64] ;  /* 0x0000000608087981 */ /* 0x000ea2000c1e1b00 */
[----:B------:R-:W-:Y:S02]  /*0140*/  ISETP.GE.U32.AND P0, PT, R12, 0x780, PT ;  /* 0x000007800c00780c */ /* 0x000fe40003f06070 */
[----:B------:R-:W-:Y:S02]  /*0150*/  IADD3 R13, P1, PT, R13, 0x400, RZ ;  /* 0x000004000d0d7810 */ /* 0x000fe40007f3e0ff */
[----:B0-----:R-:W-:Y:S01]  /*0160*/  IADD3 R10, P2, PT, R10, 0x400, RZ ;  /* 0x000004000a0a7810 */ /* 0x001fe20007f5e0ff */
[----:B------:R-:W-:Y:S02]  /*0170*/  VIADD R12, R12, 0x80 ;  /* 0x000000800c0c7836 */ /* 0x000fe40000000000 */
[----:B------:R-:W-:Y:S02]  /*0180*/  IMAD.X R14, RZ, RZ, R14, P1 ;  /* 0x000000ffff0e7224 */ /* 0x000fe400008e060e */
[----:B------:R-:W-:Y:S01]  /*0190*/  IMAD.X R11, RZ, RZ, R11, P2 ;  /* 0x000000ffff0b7224 */ /* 0x000fe200010e060b */
[----:B--2---:R-:W-:-:S08]  /*01a0*/  DADD R4, R4, -R8 ;  /* 0x0000000004047229 */ /* 0x004fd00000000808 */
[----:B------:R-:W-:Y:S01]  /*01b0*/  DFMA R6, R4, R4, R6 ;  /* 0x000000040406722b */ /* 0x000fe20000000006 */
[----:B------:R-:W-:Y:S10]  /*01c0*/  @!P0 BRA `(.L_x_10) ;  /* 0xfffffffc00cc8947 */ /* 0x000ff4000383ffff */
[----:B------:R-:W-:Y:S05]  /*01d0*/  BSYNC.RECONVERGENT B0 ;  /* 0x0000000000007941 */ /* 0x000fea0003800200 */
.L_x_9:
[----:B------:R-:W0:Y:S01]  /*01e0*/  S2UR UR5, SR_CgaCtaId ;  /* 0x00000000000579c3 */ /* 0x000e220000008800 */
[----:B------:R-:W-:Y:S01]  /*01f0*/  UMOV UR4, 0x400 ;  /* 0x0000040000047882 */ /* 0x000fe20000000000 */
[C---:B------:R-:W-:Y:S02]  /*0200*/  ISETP.GT.U32.AND P0, PT, R0.reuse, 0x3f, PT ;  /* 0x0000003f0000780c */ /* 0x040fe40003f04070 */
[----:B------:R-:W-:Y:S01]  /*0210*/  ISETP.GT.U32.AND P1, PT, R0, 0x1f, PT ;  /* 0x0000001f0000780c */ /* 0x000fe20003f24070 */
[----:B0-----:R-:W-:-:S06]  /*0220*/  ULEA UR4, UR5, UR4, 0x18 ;  /* 0x0000000405047291 */ /* 0x001fcc000f8ec0ff */
[----:B------:R-:W-:-:S05]  /*0230*/  LEA R4, R0, UR4, 0x3 ;  /* 0x0000000400047c11 */ /* 0x000fca000f8e18ff */
[----:B------:R-:W-:Y:S01]  /*0240*/  STS.64 [R4], R6 ;  /* 0x0000000604007388 */ /* 0x000fe20000000a00 */
[----:B------:R-:W-:Y:S06]  /*0250*/  BAR.SYNC.DEFER_BLOCKING 0x0 ;  /* 0x0000000000007b1d */ /* 0x000fec0000010000 */
[----:B------:R-:W-:Y:S04]  /*0260*/  @!P0 LDS.64 R8, [R4+0x200] ;  /* 0x0002000004088984 */ /* 0x000fe80000000a00 */
[----:B------:R-:W0:Y:S02]  /*0270*/  @!P0 LDS.64 R10, [R4] ;  /* 0x00000000040a8984 */ /* 0x000e240000000a00 */
[----:B0-----:R-:W-:-:S07]  /*0280*/  @!P0 DADD R8, R8, R10 ;  /* 0x0000000008088229 */ /* 0x001fce000000000a */
[----:B------:R-:W-:Y:S01]  /*0290*/  @!P0 STS.64 [R4], R8 ;  /* 0x0000000804008388 */ /* 0x000fe20000000a00 */
[----:B------:R-:W-:Y:S01]  /*02a0*/  BAR.SYNC.DEFER_BLOCKING 0x0 ;  /* 0x0000000000007b1d */ /* 0x000fe20000010000 */
[----:B------:R-:W-:-:S05]  /*02b0*/  ISETP.GT.U32.AND P0, PT, R0, 0xf, PT ;  /* 0x0000000f0000780c */ /* 0x000fca0003f04070 */
        /* <DEDUP_REMOVED lines=23> */
[----:B------:R-:W-:-:S05]  /*0430*/  ISETP.NE.AND P0, PT, R0, RZ, PT ;  /* 0x000000ff0000720c */ /* 0x000fca0003f05270 */
[----:B------:R-:W-:Y:S04]  /*0440*/  @!P1 LDS.64 R6, [R4+0x10] ;  /* 0x0000100004069984 */ /* 0x000fe80000000a00 */
[----:B------:R-:W0:Y:S02]  /*0450*/  @!P1 LDS.64 R12, [R4] ;  /* 0x00000000040c9984 */ /* 0x000e240000000a00 */
[----:B0-----:R-:W-:-:S07]  /*0460*/  @!P1 DADD R6, R6, R12 ;  /* 0x0000000006069229 */ /* 0x001fce000000000c */
[----:B------:R-:W-:Y:S01]  /*0470*/  @!P1 STS.64 [R4], R6 ;  /* 0x0000000604009388 */ /* 0x000fe20000000a00 */
[----:B------:R-:W-:Y:S06]  /*0480*/  BAR.SYNC.DEFER_BLOCKING 0x0 ;  /* 0x0000000000007b1d */ /* 0x000fec0000010000 */
[----:B------:R-:W-:Y:S04]  /*0490*/  @!P0 LDS.64 R8, [UR4+0x8] ;  /* 0x00000804ff088984 */ /* 0x000fe80008000a00 */
[----:B------:R-:W0:Y:S02]  /*04a0*/  @!P0 LDS.64 R12, [R4] ;  /* 0x00000000040c8984 */ /* 0x000e240000000a00 */
[----:B0-----:R-:W-:-:S07]  /*04b0*/  @!P0 DADD R8, R8, R12 ;  /* 0x0000000008088229 */ /* 0x001fce000000000c */
[----:B------:R0:W-:Y:S01]  /*04c0*/  @!P0 STS.64 [R4], R8 ;  /* 0x0000000804008388 */ /* 0x0001e20000000a00 */
[----:B------:R-:W-:Y:S06]  /*04d0*/  BAR.SYNC.DEFER_BLOCKING 0x0 ;  /* 0x0000000000007b1d */ /* 0x000fec0000010000 */
[----:B------:R-:W-:Y:S05]  /*04e0*/  @P0 EXIT ;  /* 0x000000000000094d */ /* 0x000fea0003800000 */
[----:B0-----:R-:W0:Y:S04]  /*04f0*/  LDS.64 R4, [UR4] ;  /* 0x00000004ff047984 */ /* 0x001e280008000a00 */
[----:B0-----:R-:W-:Y:S01]  /*0500*/  STG.E.64 desc[UR6][R2.64], R4 ;  /* 0x0000000402007986 */ /* 0x001fe2000c101b06 */
[----:B------:R-:W-:Y:S05]  /*0510*/  EXIT ;  /* 0x000000000000794d */ /* 0x000fea0003800000 */
.L_x_11:
        /* <DEDUP_REMOVED lines=14> */
.L_x_15:


//--------------------- .text._Z11warm_up_gpuv    --------------------------
	.section	.text._Z11warm_up_gpuv,"ax",@progbits
	.align	128
        .global         _Z11warm_up_gpuv
        .type           _Z11warm_up_gpuv,@function
        .size           _Z11warm_up_gpuv,(.L_x_16 - _Z11warm_up_gpuv)
        .other          _Z11warm_up_gpuv,@"STO_CUDA_ENTRY STV_DEFAULT"
_Z11warm_up_gpuv:
.text._Z11warm_up_gpuv:
[----:B------:R-:W-:Y:S01]  /*0000*/  LDC R1, c[0x0][0x37c] ;  /* 0x0000df00ff017b82 */ /* 0x000fe20000000800 */
[----:B------:R-:W-:Y:S05]  /*0010*/  EXIT ;  /* 0x000000000000794d */ /* 0x000fea0003800000 */
.L_x_12:
        /* <DEDUP_REMOVED lines=14> */
.L_x_16:


//--------------------- .nv.shared.reserved.0     --------------------------
	.section	.nv.shared.reserved.0,"aw",@nobits
	.weak		__nv_reservedSMEM_offset_0_alias
	.size		__nv_reservedSMEM_offset_0_alias, 0, 64
	.other		__nv_reservedSMEM_offset_0_alias,@"STO_CUDA_RESERVED_SHARED STV_DEFAULT"
__nv_reservedSMEM_offset_0_alias:
	.zero		0
	.zero		64


//--------------------- .nv.shared._Z9criterionPdS_S_ --------------------------
	.section	.nv.shared._Z9criterionPdS_S_,"aw",@nobits
	.sectionflags	@""
	.align	8
.nv.shared._Z9criterionPdS_S_:
	.zero		2048


//--------------------- .nv.constant0._Z11increment_xPdS_S_S_ --------------------------
	.section	.nv.constant0._Z11increment_xPdS_S_S_,"a",@progbits
	.sectionflags	@""
	.align	4
.nv.constant0._Z11increment_xPdS_S_S_:
	.zero		928


//--------------------- .nv.constant0._Z9criterionPdS_S_ --------------------------
	.section	.nv.constant0._Z9criterionPdS_S_,"a",@progbits
	.sectionflags	@""
	.align	4
.nv.constant0._Z9criterionPdS_S_:
	.zero		920


//--------------------- .nv.constant0._Z11warm_up_gpuv --------------------------
	.section	.nv.constant0._Z11warm_up_gpuv,"a",@progbits
	.sectionflags	@""
	.align	4
.nv.constant0._Z11warm_up_gpuv:
	.zero		896


//--------------------- SYMBOLS --------------------------

	.type		.nv.reservedSmem.offset0,@object
	.size		.nv.reservedSmem.offset0,0x4
	.type		.nv.reservedSmem.cap,@object
	.size		.nv.reservedSmem.cap,0x4
